//
// Generated by NVIDIA NVVM Compiler
//
// Compiler Build ID: CL-36424714
// Cuda compilation tools, release 13.0, V13.0.88
// Based on NVVM 20.0.0
//

.version 9.0
.target sm_100
.address_size 64

	// .globl	_Z14transposeNaivePfS_ii
// _ZZ15transposeSharedPfS_iiE4tile has been demoted
// _ZZ30transposeSharedNoBankConflictsPfS_iiE4tile has been demoted
// _ZZ15matrixMulSharedPfS_S_iE2As has been demoted
// _ZZ15matrixMulSharedPfS_S_iE2Bs has been demoted

.visible .entry _Z14transposeNaivePfS_ii(
	.param .u64 .ptr .align 1 _Z14transposeNaivePfS_ii_param_0,
	.param .u64 .ptr .align 1 _Z14transposeNaivePfS_ii_param_1,
	.param .u32 _Z14transposeNaivePfS_ii_param_2,
	.param .u32 _Z14transposeNaivePfS_ii_param_3
)
{
	.reg .pred 	%p<4>;
	.reg .b32 	%r<13>;
	.reg .b32 	%f<2>;
	.reg .b64 	%rd<9>;

	ld.param.u64 	%rd1, [_Z14transposeNaivePfS_ii_param_0];
	ld.param.u64 	%rd2, [_Z14transposeNaivePfS_ii_param_1];
	ld.param.u32 	%r3, [_Z14transposeNaivePfS_ii_param_2];
	ld.param.u32 	%r4, [_Z14transposeNaivePfS_ii_param_3];
	mov.u32 	%r5, %ctaid.x;
	mov.u32 	%r6, %ntid.x;
	mov.u32 	%r7, %tid.x;
	mad.lo.s32 	%r1, %r5, %r6, %r7;
	mov.u32 	%r8, %ctaid.y;
	mov.u32 	%r9, %ntid.y;
	mov.u32 	%r10, %tid.y;
	mad.lo.s32 	%r2, %r8, %r9, %r10;
	setp.ge.s32 	%p1, %r2, %r4;
	setp.ge.s32 	%p2, %r1, %r3;
	or.pred  	%p3, %p2, %p1;
	@%p3 bra 	$L__BB0_2;
	cvta.to.global.u64 	%rd3, %rd1;
	cvta.to.global.u64 	%rd4, %rd2;
	mad.lo.s32 	%r11, %r3, %r2, %r1;
	mul.wide.s32 	%rd5, %r11, 4;
	add.s64 	%rd6, %rd3, %rd5;
	ld.global.f32 	%f1, [%rd6];
	mad.lo.s32 	%r12, %r4, %r1, %r2;
	mul.wide.s32 	%rd7, %r12, 4;
	add.s64 	%rd8, %rd4, %rd7;
	st.global.f32 	[%rd8], %f1;
$L__BB0_2:
	ret;

}
	// .globl	_Z15transposeSharedPfS_ii
.visible .entry _Z15transposeSharedPfS_ii(
	.param .u64 .ptr .align 1 _Z15transposeSharedPfS_ii_param_0,
	.param .u64 .ptr .align 1 _Z15transposeSharedPfS_ii_param_1,
	.param .u32 _Z15transposeSharedPfS_ii_param_2,
	.param .u32 _Z15transposeSharedPfS_ii_param_3
)
{
	.reg .pred 	%p<7>;
	.reg .b32 	%r<26>;
	.reg .b32 	%f<3>;
	.reg .b64 	%rd<9>;
	// demoted variable
	.shared .align 4 .b8 _ZZ15transposeSharedPfS_iiE4tile[4096];
	ld.param.u64 	%rd1, [_Z15transposeSharedPfS_ii_param_0];
	ld.param.u64 	%rd2, [_Z15transposeSharedPfS_ii_param_1];
	ld.param.u32 	%r9, [_Z15transposeSharedPfS_ii_param_2];
	ld.param.u32 	%r10, [_Z15transposeSharedPfS_ii_param_3];
	mov.u32 	%r11, %ctaid.x;
	shl.b32 	%r1, %r11, 5;
	mov.u32 	%r2, %tid.x;
	add.s32 	%r3, %r1, %r2;
	mov.u32 	%r12, %ctaid.y;
	shl.b32 	%r4, %r12, 5;
	mov.u32 	%r5, %tid.y;
	add.s32 	%r6, %r4, %r5;
	setp.ge.s32 	%p1, %r6, %r10;
	setp.ge.s32 	%p2, %r3, %r9;
	or.pred  	%p3, %p2, %p1;
	@%p3 bra 	$L__BB1_2;
	cvta.to.global.u64 	%rd3, %rd1;
	mad.lo.s32 	%r13, %r9, %r6, %r3;
	mul.wide.s32 	%rd4, %r13, 4;
	add.s64 	%rd5, %rd3, %rd4;
	ld.global.f32 	%f1, [%rd5];
	shl.b32 	%r14, %r5, 7;
	mov.u32 	%r15, _ZZ15transposeSharedPfS_iiE4tile;
	add.s32 	%r16, %r15, %r14;
	shl.b32 	%r17, %r2, 2;
	add.s32 	%r18, %r16, %r17;
	st.shared.f32 	[%r18], %f1;
$L__BB1_2:
	bar.sync 	0;
	add.s32 	%r19, %r4, %r2;
	add.s32 	%r8, %r1, %r5;
	setp.ge.s32 	%p4, %r8, %r9;
	setp.ge.s32 	%p5, %r19, %r10;
	or.pred  	%p6, %p4, %p5;
	@%p6 bra 	$L__BB1_4;
	shl.b32 	%r20, %r2, 7;
	mov.u32 	%r21, _ZZ15transposeSharedPfS_iiE4tile;
	add.s32 	%r22, %r21, %r20;
	shl.b32 	%r23, %r5, 2;
	add.s32 	%r24, %r22, %r23;
	ld.shared.f32 	%f2, [%r24];
	mad.lo.s32 	%r25, %r10, %r8, %r19;
	cvta.to.global.u64 	%rd6, %rd2;
	mul.wide.s32 	%rd7, %r25, 4;
	add.s64 	%rd8, %rd6, %rd7;
	st.global.f32 	[%rd8], %f2;
$L__BB1_4:
	ret;

}
	// .globl	_Z30transposeSharedNoBankConflictsPfS_ii
.visible .entry _Z30transposeSharedNoBankConflictsPfS_ii(
	.param .u64 .ptr .align 1 _Z30transposeSharedNoBankConflictsPfS_ii_param_0,
	.param .u64 .ptr .align 1 _Z30transposeSharedNoBankConflictsPfS_ii_param_1,
	.param .u32 _Z30transposeSharedNoBankConflictsPfS_ii_param_2,
	.param .u32 _Z30transposeSharedNoBankConflictsPfS_ii_param_3
)
{
	.reg .pred 	%p<7>;
	.reg .b32 	%r<24>;
	.reg .b32 	%f<3>;
	.reg .b64 	%rd<9>;
	// demoted variable
	.shared .align 4 .b8 _ZZ30transposeSharedNoBankConflictsPfS_iiE4tile[4224];
	ld.param.u64 	%rd1, [_Z30transposeSharedNoBankConflictsPfS_ii_param_0];
	ld.param.u64 	%rd2, [_Z30transposeSharedNoBankConflictsPfS_ii_param_1];
	ld.param.u32 	%r9, [_Z30transposeSharedNoBankConflictsPfS_ii_param_2];
	ld.param.u32 	%r10, [_Z30transposeSharedNoBankConflictsPfS_ii_param_3];
	mov.u32 	%r11, %ctaid.x;
	shl.b32 	%r1, %r11, 5;
	mov.u32 	%r2, %tid.x;
	add.s32 	%r3, %r1, %r2;
	mov.u32 	%r12, %ctaid.y;
	shl.b32 	%r4, %r12, 5;
	mov.u32 	%r5, %tid.y;
	add.s32 	%r6, %r4, %r5;
	setp.ge.s32 	%p1, %r6, %r10;
	setp.ge.s32 	%p2, %r3, %r9;
	or.pred  	%p3, %p2, %p1;
	@%p3 bra 	$L__BB2_2;
	cvta.to.global.u64 	%rd3, %rd1;
	mad.lo.s32 	%r13, %r9, %r6, %r3;
	mul.wide.s32 	%rd4, %r13, 4;
	add.s64 	%rd5, %rd3, %rd4;
	ld.global.f32 	%f1, [%rd5];
	mov.u32 	%r14, _ZZ30transposeSharedNoBankConflictsPfS_iiE4tile;
	mad.lo.s32 	%r15, %r5, 132, %r14;
	shl.b32 	%r16, %r2, 2;
	add.s32 	%r17, %r15, %r16;
	st.shared.f32 	[%r17], %f1;
$L__BB2_2:
	bar.sync 	0;
	add.s32 	%r18, %r4, %r2;
	add.s32 	%r8, %r1, %r5;
	setp.ge.s32 	%p4, %r8, %r9;
	setp.ge.s32 	%p5, %r18, %r10;
	or.pred  	%p6, %p4, %p5;
	@%p6 bra 	$L__BB2_4;
	mov.u32 	%r19, _ZZ30transposeSharedNoBankConflictsPfS_iiE4tile;
	mad.lo.s32 	%r20, %r2, 132, %r19;
	shl.b32 	%r21, %r5, 2;
	add.s32 	%r22, %r20, %r21;
	ld.shared.f32 	%f2, [%r22];
	mad.lo.s32 	%r23, %r10, %r8, %r18;
	cvta.to.global.u64 	%rd6, %rd2;
	mul.wide.s32 	%rd7, %r23, 4;
	add.s64 	%rd8, %rd6, %rd7;
	st.global.f32 	[%rd8], %f2;
$L__BB2_4:
	ret;

}
	// .globl	_Z15matrixMulSharedPfS_S_i
.visible .entry _Z15matrixMulSharedPfS_S_i(
	.param .u64 .ptr .align 1 _Z15matrixMulSharedPfS_S_i_param_0,
	.param .u64 .ptr .align 1 _Z15matrixMulSharedPfS_S_i_param_1,
	.param .u64 .ptr .align 1 _Z15matrixMulSharedPfS_S_i_param_2,
	.param .u32 _Z15matrixMulSharedPfS_S_i_param_3
)
{
	.reg .pred 	%p<8>;
	.reg .b32 	%r<43>;
	.reg .b32 	%f<111>;
	.reg .b64 	%rd<13>;
	// demoted variable
	.shared .align 4 .b8 _ZZ15matrixMulSharedPfS_S_iE2As[4096];
	// demoted variable
	.shared .align 4 .b8 _ZZ15matrixMulSharedPfS_S_iE2Bs[4096];
	ld.param.u64 	%rd3, [_Z15matrixMulSharedPfS_S_i_param_0];
	ld.param.u64 	%rd4, [_Z15matrixMulSharedPfS_S_i_param_1];
	ld.param.u64 	%rd5, [_Z15matrixMulSharedPfS_S_i_param_2];
	ld.param.u32 	%r24, [_Z15matrixMulSharedPfS_S_i_param_3];
	mov.u32 	%r25, %ctaid.y;
	shl.b32 	%r26, %r25, 5;
	mov.u32 	%r40, %tid.y;
	add.s32 	%r2, %r26, %r40;
	mov.u32 	%r27, %ctaid.x;
	shl.b32 	%r3, %r27, 5;
	mov.u32 	%r38, %tid.x;
	add.s32 	%r5, %r3, %r38;
	setp.lt.s32 	%p1, %r24, 1;
	mov.f32 	%f110, 0f00000000;
	@%p1 bra 	$L__BB3_7;
	add.s32 	%r28, %r24, 31;
	shr.u32 	%r29, %r28, 5;
	shl.b32 	%r30, %r40, 7;
	mov.u32 	%r31, _ZZ15matrixMulSharedPfS_S_iE2As;
	add.s32 	%r6, %r31, %r30;
	shl.b32 	%r32, %r38, 2;
	add.s32 	%r7, %r6, %r32;
	mov.u32 	%r33, _ZZ15matrixMulSharedPfS_S_iE2Bs;
	add.s32 	%r9, %r33, %r32;
	add.s32 	%r8, %r9, %r30;
	neg.s32 	%r42, %r29;
	mad.lo.s32 	%r34, %r40, %r24, %r38;
	add.s32 	%r41, %r34, %r3;
	shl.b32 	%r12, %r24, 5;
	mad.lo.s32 	%r39, %r24, %r2, %r38;
	cvta.to.global.u64 	%rd1, %rd3;
	cvta.to.global.u64 	%rd2, %rd4;
	mov.f32 	%f110, 0f00000000;
$L__BB3_2:
	max.u32 	%r35, %r2, %r38;
	setp.ge.u32 	%p2, %r35, %r24;
	mov.f32 	%f108, 0f00000000;
	@%p2 bra 	$L__BB3_4;
	mul.wide.u32 	%rd6, %r39, 4;
	add.s64 	%rd7, %rd1, %rd6;
	ld.global.f32 	%f108, [%rd7];
$L__BB3_4:
	setp.ge.s32 	%p3, %r5, %r24;
	st.shared.f32 	[%r7], %f108;
	setp.ge.u32 	%p4, %r40, %r24;
	mov.f32 	%f109, 0f00000000;
	or.pred  	%p5, %p3, %p4;
	@%p5 bra 	$L__BB3_6;
	mul.wide.u32 	%rd8, %r41, 4;
	add.s64 	%rd9, %rd2, %rd8;
	ld.global.f32 	%f109, [%rd9];
$L__BB3_6:
	st.shared.f32 	[%r8], %f109;
	bar.sync 	0;
	ld.shared.f32 	%f12, [%r6];
	ld.shared.f32 	%f13, [%r9];
	fma.rn.f32 	%f14, %f12, %f13, %f110;
	ld.shared.f32 	%f15, [%r6+4];
	ld.shared.f32 	%f16, [%r9+128];
	fma.rn.f32 	%f17, %f15, %f16, %f14;
	ld.shared.f32 	%f18, [%r6+8];
	ld.shared.f32 	%f19, [%r9+256];
	fma.rn.f32 	%f20, %f18, %f19, %f17;
	ld.shared.f32 	%f21, [%r6+12];
	ld.shared.f32 	%f22, [%r9+384];
	fma.rn.f32 	%f23, %f21, %f22, %f20;
	ld.shared.f32 	%f24, [%r6+16];
	ld.shared.f32 	%f25, [%r9+512];
	fma.rn.f32 	%f26, %f24, %f25, %f23;
	ld.shared.f32 	%f27, [%r6+20];
	ld.shared.f32 	%f28, [%r9+640];
	fma.rn.f32 	%f29, %f27, %f28, %f26;
	ld.shared.f32 	%f30, [%r6+24];
	ld.shared.f32 	%f31, [%r9+768];
	fma.rn.f32 	%f32, %f30, %f31, %f29;
	ld.shared.f32 	%f33, [%r6+28];
	ld.shared.f32 	%f34, [%r9+896];
	fma.rn.f32 	%f35, %f33, %f34, %f32;
	ld.shared.f32 	%f36, [%r6+32];
	ld.shared.f32 	%f37, [%r9+1024];
	fma.rn.f32 	%f38, %f36, %f37, %f35;
	ld.shared.f32 	%f39, [%r6+36];
	ld.shared.f32 	%f40, [%r9+1152];
	fma.rn.f32 	%f41, %f39, %f40, %f38;
	ld.shared.f32 	%f42, [%r6+40];
	ld.shared.f32 	%f43, [%r9+1280];
	fma.rn.f32 	%f44, %f42, %f43, %f41;
	ld.shared.f32 	%f45, [%r6+44];
	ld.shared.f32 	%f46, [%r9+1408];
	fma.rn.f32 	%f47, %f45, %f46, %f44;
	ld.shared.f32 	%f48, [%r6+48];
	ld.shared.f32 	%f49, [%r9+1536];
	fma.rn.f32 	%f50, %f48, %f49, %f47;
	ld.shared.f32 	%f51, [%r6+52];
	ld.shared.f32 	%f52, [%r9+1664];
	fma.rn.f32 	%f53, %f51, %f52, %f50;
	ld.shared.f32 	%f54, [%r6+56];
	ld.shared.f32 	%f55, [%r9+1792];
	fma.rn.f32 	%f56, %f54, %f55, %f53;
	ld.shared.f32 	%f57, [%r6+60];
	ld.shared.f32 	%f58, [%r9+1920];
	fma.rn.f32 	%f59, %f57, %f58, %f56;
	ld.shared.f32 	%f60, [%r6+64];
	ld.shared.f32 	%f61, [%r9+2048];
	fma.rn.f32 	%f62, %f60, %f61, %f59;
	ld.shared.f32 	%f63, [%r6+68];
	ld.shared.f32 	%f64, [%r9+2176];
	fma.rn.f32 	%f65, %f63, %f64, %f62;
	ld.shared.f32 	%f66, [%r6+72];
	ld.shared.f32 	%f67, [%r9+2304];
	fma.rn.f32 	%f68, %f66, %f67, %f65;
	ld.shared.f32 	%f69, [%r6+76];
	ld.shared.f32 	%f70, [%r9+2432];
	fma.rn.f32 	%f71, %f69, %f70, %f68;
	ld.shared.f32 	%f72, [%r6+80];
	ld.shared.f32 	%f73, [%r9+2560];
	fma.rn.f32 	%f74, %f72, %f73, %f71;
	ld.shared.f32 	%f75, [%r6+84];
	ld.shared.f32 	%f76, [%r9+2688];
	fma.rn.f32 	%f77, %f75, %f76, %f74;
	ld.shared.f32 	%f78, [%r6+88];
	ld.shared.f32 	%f79, [%r9+2816];
	fma.rn.f32 	%f80, %f78, %f79, %f77;
	ld.shared.f32 	%f81, [%r6+92];
	ld.shared.f32 	%f82, [%r9+2944];
	fma.rn.f32 	%f83, %f81, %f82, %f80;
	ld.shared.f32 	%f84, [%r6+96];
	ld.shared.f32 	%f85, [%r9+3072];
	fma.rn.f32 	%f86, %f84, %f85, %f83;
	ld.shared.f32 	%f87, [%r6+100];
	ld.shared.f32 	%f88, [%r9+3200];
	fma.rn.f32 	%f89, %f87, %f88, %f86;
	ld.shared.f32 	%f90, [%r6+104];
	ld.shared.f32 	%f91, [%r9+3328];
	fma.rn.f32 	%f92, %f90, %f91, %f89;
	ld.shared.f32 	%f93, [%r6+108];
	ld.shared.f32 	%f94, [%r9+3456];
	fma.rn.f32 	%f95, %f93, %f94, %f92;
	ld.shared.f32 	%f96, [%r6+112];
	ld.shared.f32 	%f97, [%r9+3584];
	fma.rn.f32 	%f98, %f96, %f97, %f95;
	ld.shared.f32 	%f99, [%r6+116];
	ld.shared.f32 	%f100, [%r9+3712];
	fma.rn.f32 	%f101, %f99, %f100, %f98;
	ld.shared.f32 	%f102, [%r6+120];
	ld.shared.f32 	%f103, [%r9+3840];
	fma.rn.f32 	%f104, %f102, %f103, %f101;
	ld.shared.f32 	%f105, [%r6+124];
	ld.shared.f32 	%f106, [%r9+3968];
	fma.rn.f32 	%f110, %f105, %f106, %f104;
	bar.sync 	0;
	add.s32 	%r42, %r42, 1;
	setp.ne.s32 	%p6, %r42, 0;
	add.s32 	%r41, %r41, %r12;
	add.s32 	%r40, %r40, 32;
	add.s32 	%r39, %r39, 32;
	add.s32 	%r38, %r38, 32;
	@%p6 bra 	$L__BB3_2;
$L__BB3_7:
	max.s32 	%r36, %r2, %r5;
	setp.ge.s32 	%p7, %r36, %r24;
	@%p7 bra 	$L__BB3_9;
	mad.lo.s32 	%r37, %r24, %r2, %r5;
	cvta.to.global.u64 	%rd10, %rd5;
	mul.wide.s32 	%rd11, %r37, 4;
	add.s64 	%rd12, %rd10, %rd11;
	st.global.f32 	[%rd12], %f110;
$L__BB3_9:
	ret;

}


// ===== COMPILED SASS (sm_100) =====

	.target	sm_100

	.elftype	@"ET_EXEC"


//--------------------- .note.nv.tkinfo           --------------------------
	.section	.note.nv.tkinfo,"",@"SHT_NOTE"
	.sectionflags	@"SHF_NOTE_NV_TKINFO"
	.tkinfo
        /*0018*/ 	.word	0x00000002
        /*0030*/ 	.string	""
        /*0030*/ 	.string	"ptxas"
        /*0030*/ 	.string	"Cuda compilation tools, release 13.0, V13.0.88"
        /*0030*/ 	.string	"Build cuda_13.0.r13.0/compiler.36424714_0"
        /*0030*/ 	.string	"-arch sm_100 -m 64 "



//--------------------- .note.nv.cuinfo           --------------------------
	.section	.note.nv.cuinfo,"",@"SHT_NOTE"
	.sectionflags	@"SHF_NOTE_NV_CUINFO"
        /*0018*/ 	.short	0x0002
        /*001a*/ 	.short	0x0064
        /*001c*/ 	.short	0x0082
	.zero		2


//--------------------- .nv.info                  --------------------------
	.section	.nv.info,"",@"SHT_CUDA_INFO"
	.align	4


	//----- nvinfo : EIATTR_REGCOUNT
	.align		4
        /*0000*/ 	.byte	0x04, 0x2f
        /*0002*/ 	.short	(.L_1 - .L_0)
	.align		4
.L_0:
        /*0004*/ 	.word	index@(_Z14transposeNaivePfS_ii)
        /*0008*/ 	.word	0x0000000a


	//----- nvinfo : EIATTR_FRAME_SIZE
	.align		4
.L_1:
        /*000c*/ 	.byte	0x04, 0x11
        /*000e*/ 	.short	(.L_3 - .L_2)
	.align		4
.L_2:
        /*0010*/ 	.word	index@(_Z14transposeNaivePfS_ii)
        /*0014*/ 	.word	0x00000000


	//----- nvinfo : EIATTR_REGCOUNT
	.align		4
.L_3:
        /*0018*/ 	.byte	0x04, 0x2f
        /*001a*/ 	.short	(.L_5 - .L_4)
	.align		4
.L_4:
        /*001c*/ 	.word	index@(_Z15transposeSharedPfS_ii)
        /*0020*/ 	.word	0x0000000c


	//----- nvinfo : EIATTR_FRAME_SIZE
	.align		4
.L_5:
        /*0024*/ 	.byte	0x04, 0x11
        /*0026*/ 	.short	(.L_7 - .L_6)
	.align		4
.L_6:
        /*0028*/ 	.word	index@(_Z15transposeSharedPfS_ii)
        /*002c*/ 	.word	0x00000000


	//----- nvinfo : EIATTR_REGCOUNT
	.align		4
.L_7:
        /*0030*/ 	.byte	0x04, 0x2f
        /*0032*/ 	.short	(.L_9 - .L_8)
	.align		4
.L_8:
        /*0034*/ 	.word	index@(_Z30transposeSharedNoBankConflictsPfS_ii)
        /*0038*/ 	.word	0x0000000c


	//----- nvinfo : EIATTR_FRAME_SIZE
	.align		4
.L_9:
        /*003c*/ 	.byte	0x04, 0x11
        /*003e*/ 	.short	(.L_11 - .L_10)
	.align		4
.L_10:
        /*0040*/ 	.word	index@(_Z30transposeSharedNoBankConflictsPfS_ii)
        /*0044*/ 	.word	0x00000000


	//----- nvinfo : EIATTR_REGCOUNT
	.align		4
.L_11:
        /*0048*/ 	.byte	0x04, 0x2f
        /*004a*/ 	.short	(.L_13 - .L_12)
	.align		4
.L_12:
        /*004c*/ 	.word	index@(_Z15matrixMulSharedPfS_S_i)
        /*0050*/ 	.word	0x00000020


	//----- nvinfo : EIATTR_FRAME_SIZE
	.align		4
.L_13:
        /*0054*/ 	.byte	0x04, 0x11
        /*0056*/ 	.short	(.L_15 - .L_14)
	.align		4
.L_14:
        /*0058*/ 	.word	index@(_Z15matrixMulSharedPfS_S_i)
        /*005c*/ 	.word	0x00000000


	//----- nvinfo : EIATTR_MIN_STACK_SIZE
	.align		4
.L_15:
        /*0060*/ 	.byte	0x04, 0x12
        /*0062*/ 	.short	(.L_17 - .L_16)
	.align		4
.L_16:
        /*0064*/ 	.word	index@(_Z15matrixMulSharedPfS_S_i)
        /*0068*/ 	.word	0x00000000


	//----- nvinfo : EIATTR_MIN_STACK_SIZE
	.align		4
.L_17:
        /*006c*/ 	.byte	0x04, 0x12
        /*006e*/ 	.short	(.L_19 - .L_18)
	.align		4
.L_18:
        /*0070*/ 	.word	index@(_Z30transposeSharedNoBankConflictsPfS_ii)
        /*0074*/ 	.word	0x00000000


	//----- nvinfo : EIATTR_MIN_STACK_SIZE
	.align		4
.L_19:
        /*0078*/ 	.byte	0x04, 0x12
        /*007a*/ 	.short	(.L_21 - .L_20)
	.align		4
.L_20:
        /*007c*/ 	.word	index@(_Z15transposeSharedPfS_ii)
        /*0080*/ 	.word	0x00000000


	//----- nvinfo : EIATTR_MIN_STACK_SIZE
	.align		4
.L_21:
        /*0084*/ 	.byte	0x04, 0x12
        /*0086*/ 	.short	(.L_23 - .L_22)
	.align		4
.L_22:
        /*0088*/ 	.word	index@(_Z14transposeNaivePfS_ii)
        /*008c*/ 	.word	0x00000000
.L_23:


//--------------------- .nv.compat                --------------------------
	.section	.nv.compat,"",@"SHT_CUDA_COMPAT_INFO"
	.align	4
        /*0000*/ 	.byte	0x02, 0x09, 0x00, 0x00, 0x02, 0x02, 0x01, 0x00, 0x02, 0x05, 0x05, 0x00, 0x03, 0x07, 0x01, 0x01
        /*0010*/ 	.byte	0x02, 0x03, 0x00, 0x00, 0x02, 0x06, 0x01, 0x00, 0x04, 0x0b, 0x08, 0x00, 0x09, 0x00, 0x00, 0x00
        /*0020*/ 	.byte	0x00, 0x00, 0x00, 0x00


//--------------------- .nv.info._Z15matrixMulSharedPfS_S_i --------------------------
	.section	.nv.info._Z15matrixMulSharedPfS_S_i,"",@"SHT_CUDA_INFO"
	.sectionflags	@""
	.align	4


	//----- nvinfo : EIATTR_CUDA_API_VERSION
	.align		4
        /*0000*/ 	.byte	0x04, 0x37
        /*0002*/ 	.short	(.L_25 - .L_24)
.L_24:
        /*0004*/ 	.word	0x00000082


	//----- nvinfo : EIATTR_KPARAM_INFO
	.align		4
.L_25:
        /*0008*/ 	.byte	0x04, 0x17
        /*000a*/ 	.short	(.L_27 - .L_26)
.L_26:
        /*000c*/ 	.word	0x00000000
        /*0010*/ 	.short	0x0003
        /*0012*/ 	.short	0x0018
        /*0014*/ 	.byte	0x00, 0xf0, 0x11, 0x00


	//----- nvinfo : EIATTR_KPARAM_INFO
	.align		4
.L_27:
        /*0018*/ 	.byte	0x04, 0x17
        /*001a*/ 	.short	(.L_29 - .L_28)
.L_28:
        /*001c*/ 	.word	0x00000000
        /*0020*/ 	.short	0x0002
        /*0022*/ 	.short	0x0010
        /*0024*/ 	.byte	0x00, 0xf5, 0x21, 0x00


	//----- nvinfo : EIATTR_KPARAM_INFO
	.align		4
.L_29:
        /*0028*/ 	.byte	0x04, 0x17
        /*002a*/ 	.short	(.L_31 - .L_30)
.L_30:
        /*002c*/ 	.word	0x00000000
        /*0030*/ 	.short	0x0001
        /*0032*/ 	.short	0x0008
        /*0034*/ 	.byte	0x00, 0xf5, 0x21, 0x00


	//----- nvinfo : EIATTR_KPARAM_INFO
	.align		4
.L_31:
        /*0038*/ 	.byte	0x04, 0x17
        /*003a*/ 	.short	(.L_33 - .L_32)
.L_32:
        /*003c*/ 	.word	0x00000000
        /*0040*/ 	.short	0x0000
        /*0042*/ 	.short	0x0000
        /*0044*/ 	.byte	0x00, 0xf5, 0x21, 0x00


	//----- nvinfo : EIATTR_SPARSE_MMA_MASK
	.align		4
.L_33:
        /*0048*/ 	.byte	0x03, 0x50
        /*004a*/ 	.short	0x0000


	//----- nvinfo : EIATTR_MAXREG_COUNT
	.align		4
        /*004c*/ 	.byte	0x03, 0x1b
        /*004e*/ 	.short	0x00ff


	//----- nvinfo : EIATTR_NUM_BARRIERS
	.align		4
        /*0050*/ 	.byte	0x02, 0x4c
        /*0052*/ 	.byte	0x01
	.zero		1


	//----- nvinfo : EIATTR_MERCURY_ISA_VERSION
	.align		4
        /*0054*/ 	.byte	0x03, 0x5f
        /*0056*/ 	.short	0x0101


	//----- nvinfo : EIATTR_VRC_CTA_INIT_COUNT
	.align		4
        /*0058*/ 	.byte	0x02, 0x4a
	.zero		1
	.zero		1


	//----- nvinfo : EIATTR_EXIT_INSTR_OFFSETS
	.align		4
        /*005c*/ 	.byte	0x04, 0x1c
        /*005e*/ 	.short	(.L_35 - .L_34)


	//   ....[0]....
.L_34:
        /*0060*/ 	.word	0x00000800


	//   ....[1]....
        /*0064*/ 	.word	0x00000850


	//----- nvinfo : EIATTR_CBANK_PARAM_SIZE
	.align		4
.L_35:
        /*0068*/ 	.byte	0x03, 0x19
        /*006a*/ 	.short	0x001c


	//----- nvinfo : EIATTR_PARAM_CBANK
	.align		4
        /*006c*/ 	.byte	0x04, 0x0a
        /*006e*/ 	.short	(.L_37 - .L_36)
	.align		4
.L_36:
        /*0070*/ 	.word	index@(.nv.constant0._Z15matrixMulSharedPfS_S_i)
        /*0074*/ 	.short	0x0380
        /*0076*/ 	.short	0x001c


	//----- nvinfo : EIATTR_SW_WAR
	.align		4
.L_37:
        /*0078*/ 	.byte	0x04, 0x36
        /*007a*/ 	.short	(.L_39 - .L_38)
.L_38:
        /*007c*/ 	.word	0x00000008
.L_39:


//--------------------- .nv.info._Z30transposeSharedNoBankConflictsPfS_ii --------------------------
	.section	.nv.info._Z30transposeSharedNoBankConflictsPfS_ii,"",@"SHT_CUDA_INFO"
	.sectionflags	@""
	.align	4


	//----- nvinfo : EIATTR_CUDA_API_VERSION
	.align		4
        /*0000*/ 	.byte	0x04, 0x37
        /*0002*/ 	.short	(.L_41 - .L_40)
.L_40:
        /*0004*/ 	.word	0x00000082


	//----- nvinfo : EIATTR_KPARAM_INFO
	.align		4
.L_41:
        /*0008*/ 	.byte	0x04, 0x17
        /*000a*/ 	.short	(.L_43 - .L_42)
.L_42:
        /*000c*/ 	.word	0x00000000
        /*0010*/ 	.short	0x0003
        /*0012*/ 	.short	0x0014
        /*0014*/ 	.byte	0x00, 0xf0, 0x11, 0x00


	//----- nvinfo : EIATTR_KPARAM_INFO
	.align		4
.L_43:
        /*0018*/ 	.byte	0x04, 0x17
        /*001a*/ 	.short	(.L_45 - .L_44)
.L_44:
        /*001c*/ 	.word	0x00000000
        /*0020*/ 	.short	0x0002
        /*0022*/ 	.short	0x0010
        /*0024*/ 	.byte	0x00, 0xf0, 0x11, 0x00


	//----- nvinfo : EIATTR_KPARAM_INFO
	.align		4
.L_45:
        /*0028*/ 	.byte	0x04, 0x17
        /*002a*/ 	.short	(.L_47 - .L_46)
.L_46:
        /*002c*/ 	.word	0x00000000
        /*0030*/ 	.short	0x0001
        /*0032*/ 	.short	0x0008
        /*0034*/ 	.byte	0x00, 0xf5, 0x21, 0x00


	//----- nvinfo : EIATTR_KPARAM_INFO
	.align		4
.L_47:
        /*0038*/ 	.byte	0x04, 0x17
        /*003a*/ 	.short	(.L_49 - .L_48)
.L_48:
        /*003c*/ 	.word	0x00000000
        /*0040*/ 	.short	0x0000
        /*0042*/ 	.short	0x0000
        /*0044*/ 	.byte	0x00, 0xf5, 0x21, 0x00


	//----- nvinfo : EIATTR_SPARSE_MMA_MASK
	.align		4
.L_49:
        /*0048*/ 	.byte	0x03, 0x50
        /*004a*/ 	.short	0x0000


	//----- nvinfo : EIATTR_MAXREG_COUNT
	.align		4
        /*004c*/ 	.byte	0x03, 0x1b
        /*004e*/ 	.short	0x00ff


	//----- nvinfo : EIATTR_NUM_BARRIERS
	.align		4
        /*0050*/ 	.byte	0x02, 0x4c
        /*0052*/ 	.byte	0x01
	.zero		1


	//----- nvinfo : EIATTR_MERCURY_ISA_VERSION
	.align		4
        /*0054*/ 	.byte	0x03, 0x5f
        /*0056*/ 	.short	0x0101


	//----- nvinfo : EIATTR_VRC_CTA_INIT_COUNT
	.align		4
        /*0058*/ 	.byte	0x02, 0x4a
	.zero		1
	.zero		1


	//----- nvinfo : EIATTR_EXIT_INSTR_OFFSETS
	.align		4
        /*005c*/ 	.byte	0x04, 0x1c
        /*005e*/ 	.short	(.L_51 - .L_50)


	//   ....[0]....
.L_50:
        /*0060*/ 	.word	0x000001a0


	//   ....[1]....
        /*0064*/ 	.word	0x00000250


	//----- nvinfo : EIATTR_CBANK_PARAM_SIZE
	.align		4
.L_51:
        /*0068*/ 	.byte	0x03, 0x19
        /*006a*/ 	.short	0x0018


	//----- nvinfo : EIATTR_PARAM_CBANK
	.align		4
        /*006c*/ 	.byte	0x04, 0x0a
        /*006e*/ 	.short	(.L_53 - .L_52)
	.align		4
.L_52:
        /*0070*/ 	.word	index@(.nv.constant0._Z30transposeSharedNoBankConflictsPfS_ii)
        /*0074*/ 	.short	0x0380
        /*0076*/ 	.short	0x0018


	//----- nvinfo : EIATTR_SW_WAR
	.align		4
.L_53:
        /*0078*/ 	.byte	0x04, 0x36
        /*007a*/ 	.short	(.L_55 - .L_54)
.L_54:
        /*007c*/ 	.word	0x00000008
.L_55:


//--------------------- .nv.info._Z15transposeSharedPfS_ii --------------------------
	.section	.nv.info._Z15transposeSharedPfS_ii,"",@"SHT_CUDA_INFO"
	.sectionflags	@""
	.align	4


	//----- nvinfo : EIATTR_CUDA_API_VERSION
	.align		4
        /*0000*/ 	.byte	0x04, 0x37
        /*0002*/ 	.short	(.L_57 - .L_56)
.L_56:
        /*0004*/ 	.word	0x00000082


	//----- nvinfo : EIATTR_KPARAM_INFO
	.align		4
.L_57:
        /*0008*/ 	.byte	0x04, 0x17
        /*000a*/ 	.short	(.L_59 - .L_58)
.L_58:
        /*000c*/ 	.word	0x00000000
        /*0010*/ 	.short	0x0003
        /*0012*/ 	.short	0x0014
        /*0014*/ 	.byte	0x00, 0xf0, 0x11, 0x00


	//----- nvinfo : EIATTR_KPARAM_INFO
	.align		4
.L_59:
        /*0018*/ 	.byte	0x04, 0x17
        /*001a*/ 	.short	(.L_61 - .L_60)
.L_60:
        /*001c*/ 	.word	0x00000000
        /*0020*/ 	.short	0x0002
        /*0022*/ 	.short	0x0010
        /*0024*/ 	.byte	0x00, 0xf0, 0x11, 0x00


	//----- nvinfo : EIATTR_KPARAM_INFO
	.align		4
.L_61:
        /*0028*/ 	.byte	0x04, 0x17
        /*002a*/ 	.short	(.L_63 - .L_62)
.L_62:
        /*002c*/ 	.word	0x00000000
        /*0030*/ 	.short	0x0001
        /*0032*/ 	.short	0x0008
        /*0034*/ 	.byte	0x00, 0xf5, 0x21, 0x00


	//----- nvinfo : EIATTR_KPARAM_INFO
	.align		4
.L_63:
        /*0038*/ 	.byte	0x04, 0x17
        /*003a*/ 	.short	(.L_65 - .L_64)
.L_64:
        /*003c*/ 	.word	0x00000000
        /*0040*/ 	.short	0x0000
        /*0042*/ 	.short	0x0000
        /*0044*/ 	.byte	0x00, 0xf5, 0x21, 0x00


	//----- nvinfo : EIATTR_SPARSE_MMA_MASK
	.align		4
.L_65:
        /*0048*/ 	.byte	0x03, 0x50
        /*004a*/ 	.short	0x0000


	//----- nvinfo : EIATTR_MAXREG_COUNT
	.align		4
        /*004c*/ 	.byte	0x03, 0x1b
        /*004e*/ 	.short	0x00ff


	//----- nvinfo : EIATTR_NUM_BARRIERS
	.align		4
        /*0050*/ 	.byte	0x02, 0x4c
        /*0052*/ 	.byte	0x01
	.zero		1


	//----- nvinfo : EIATTR_MERCURY_ISA_VERSION
	.align		4
        /*0054*/ 	.byte	0x03, 0x5f
        /*0056*/ 	.short	0x0101


	//----- nvinfo : EIATTR_VRC_CTA_INIT_COUNT
	.align		4
        /*0058*/ 	.byte	0x02, 0x4a
	.zero		1
	.zero		1


	//----- nvinfo : EIATTR_EXIT_INSTR_OFFSETS
	.align		4
        /*005c*/ 	.byte	0x04, 0x1c
        /*005e*/ 	.short	(.L_67 - .L_66)


	//   ....[0]....
.L_66:
        /*0060*/ 	.word	0x000001a0


	//   ....[1]....
        /*0064*/ 	.word	0x00000250


	//----- nvinfo : EIATTR_CBANK_PARAM_SIZE
	.align		4
.L_67:
        /*0068*/ 	.byte	0x03, 0x19
        /*006a*/ 	.short	0x0018


	//----- nvinfo : EIATTR_PARAM_CBANK
	.align		4
        /*006c*/ 	.byte	0x04, 0x0a
        /*006e*/ 	.short	(.L_69 - .L_68)
	.align		4
.L_68:
        /*0070*/ 	.word	index@(.nv.constant0._Z15transposeSharedPfS_ii)
        /*0074*/ 	.short	0x0380
        /*0076*/ 	.short	0x0018


	//----- nvinfo : EIATTR_SW_WAR
	.align		4
.L_69:
        /*0078*/ 	.byte	0x04, 0x36
        /*007a*/ 	.short	(.L_71 - .L_70)
.L_70:
        /*007c*/ 	.word	0x00000008
.L_71:


//--------------------- .nv.info._Z14transposeNaivePfS_ii --------------------------
	.section	.nv.info._Z14transposeNaivePfS_ii,"",@"SHT_CUDA_INFO"
	.sectionflags	@""
	.align	4


	//----- nvinfo : EIATTR_CUDA_API_VERSION
	.align		4
        /*0000*/ 	.byte	0x04, 0x37
        /*0002*/ 	.short	(.L_73 - .L_72)
.L_72:
        /*0004*/ 	.word	0x00000082


	//----- nvinfo : EIATTR_KPARAM_INFO
	.align		4
.L_73:
        /*0008*/ 	.byte	0x04, 0x17
        /*000a*/ 	.short	(.L_75 - .L_74)
.L_74:
        /*000c*/ 	.word	0x00000000
        /*0010*/ 	.short	0x0003
        /*0012*/ 	.short	0x0014
        /*0014*/ 	.byte	0x00, 0xf0, 0x11, 0x00


	//----- nvinfo : EIATTR_KPARAM_INFO
	.align		4
.L_75:
        /*0018*/ 	.byte	0x04, 0x17
        /*001a*/ 	.short	(.L_77 - .L_76)
.L_76:
        /*001c*/ 	.word	0x00000000
        /*0020*/ 	.short	0x0002
        /*0022*/ 	.short	0x0010
        /*0024*/ 	.byte	0x00, 0xf0, 0x11, 0x00


	//----- nvinfo : EIATTR_KPARAM_INFO
	.align		4
.L_77:
        /*0028*/ 	.byte	0x04, 0x17
        /*002a*/ 	.short	(.L_79 - .L_78)
.L_78:
        /*002c*/ 	.word	0x00000000
        /*0030*/ 	.short	0x0001
        /*0032*/ 	.short	0x0008
        /*0034*/ 	.byte	0x00, 0xf5, 0x21, 0x00


	//----- nvinfo : EIATTR_KPARAM_INFO
	.align		4
.L_79:
        /*0038*/ 	.byte	0x04, 0x17
        /*003a*/ 	.short	(.L_81 - .L_80)
.L_80:
        /*003c*/ 	.word	0x00000000
        /*0040*/ 	.short	0x0000
        /*0042*/ 	.short	0x0000
        /*0044*/ 	.byte	0x00, 0xf5, 0x21, 0x00


	//----- nvinfo : EIATTR_SPARSE_MMA_MASK
	.align		4
.L_81:
        /*0048*/ 	.byte	0x03, 0x50
        /*004a*/ 	.short	0x0000


	//----- nvinfo : EIATTR_MAXREG_COUNT
	.align		4
        /*004c*/ 	.byte	0x03, 0x1b
        /*004e*/ 	.short	0x00ff


	//----- nvinfo : EIATTR_MERCURY_ISA_VERSION
	.align		4
        /*0050*/ 	.byte	0x03, 0x5f
        /*0052*/ 	.short	0x0101


	//----- nvinfo : EIATTR_VRC_CTA_INIT_COUNT
	.align		4
        /*0054*/ 	.byte	0x02, 0x4a
	.zero		1
	.zero		1


	//----- nvinfo : EIATTR_EXIT_INSTR_OFFSETS
	.align		4
        /*0058*/ 	.byte	0x04, 0x1c
        /*005a*/ 	.short	(.L_83 - .L_82)


	//   ....[0]....
.L_82:
        /*005c*/ 	.word	0x000000c0


	//   ....[1]....
        /*0060*/ 	.word	0x00000160


	//----- nvinfo : EIATTR_CBANK_PARAM_SIZE
	.align		4
.L_83:
        /*0064*/ 	.byte	0x03, 0x19
        /*0066*/ 	.short	0x0018


	//----- nvinfo : EIATTR_PARAM_CBANK
	.align		4
        /*0068*/ 	.byte	0x04, 0x0a
        /*006a*/ 	.short	(.L_85 - .L_84)
	.align		4
.L_84:
        /*006c*/ 	.word	index@(.nv.constant0._Z14transposeNaivePfS_ii)
        /*0070*/ 	.short	0x0380
        /*0072*/ 	.short	0x0018


	//----- nvinfo : EIATTR_SW_WAR
	.align		4
.L_85:
        /*0074*/ 	.byte	0x04, 0x36
        /*0076*/ 	.short	(.L_87 - .L_86)
.L_86:
        /*0078*/ 	.word	0x00000008
.L_87:


//--------------------- .nv.callgraph             --------------------------
	.section	.nv.callgraph,"",@"SHT_CUDA_CALLGRAPH"
	.align	4
	.sectionentsize	8
	.align		4
        /*0000*/ 	.word	0x00000000
	.align		4
        /*0004*/ 	.word	0xffffffff
	.align		4
        /*0008*/ 	.word	0x00000000
	.align		4
        /*000c*/ 	.word	0xfffffffe
	.align		4
        /*0010*/ 	.word	0x00000000
	.align		4
        /*0014*/ 	.word	0xfffffffd
	.align		4
        /*0018*/ 	.word	0x00000000
	.align		4
        /*001c*/ 	.word	0xfffffffc


//--------------------- .text._Z15matrixMulSharedPfS_S_i --------------------------
	.section	.text._Z15matrixMulSharedPfS_S_i,"ax",@progbits
	.align	128
        .global         _Z15matrixMulSharedPfS_S_i
        .type           _Z15matrixMulSharedPfS_S_i,@function
        .size           _Z15matrixMulSharedPfS_S_i,(.L_x_6 - _Z15matrixMulSharedPfS_S_i)
        .other          _Z15matrixMulSharedPfS_S_i,@"STO_CUDA_ENTRY STV_DEFAULT"
_Z15matrixMulSharedPfS_S_i:
.text._Z15matrixMulSharedPfS_S_i:
[----:B------:R-:W-:Y:S01]  /*0000*/  LDC R1, c[0x0][0x37c] ;  /* 0x0000df00ff017b82 */ /* 0x000fe20000000800 */
[----:B------:R-:W0:Y:S01]  /*0010*/  LDCU UR4, c[0x0][0x398] ;  /* 0x00007300ff0477ac */ /* 0x000e220008000800 */
[----:B------:R-:W1:Y:S01]  /*0020*/  S2R R20, SR_CTAID.Y ;  /* 0x0000000000147919 */ /* 0x000e620000002600 */
[----:B------:R-:W-:Y:S01]  /*0030*/  HFMA2 R23, -RZ, RZ, 0, 0 ;  /* 0x00000000ff177431 */ /* 0x000fe200000001ff */
[----:B------:R-:W2:Y:S01]  /*0040*/  LDCU.64 UR8, c[0x0][0x358] ;  /* 0x00006b00ff0877ac */ /* 0x000ea20008000a00 */
[----:B------:R-:W1:Y:S01]  /*0050*/  S2R R18, SR_TID.Y ;  /* 0x0000000000127919 */ /* 0x000e620000002200 */
[----:B------:R-:W3:Y:S01]  /*0060*/  S2R R4, SR_CTAID.X ;  /* 0x0000000000047919 */ /* 0x000ee20000002500 */
[----:B------:R-:W3:Y:S01]  /*0070*/  S2R R19, SR_TID.X ;  /* 0x0000000000137919 */ /* 0x000ee20000002100 */
[----:B0-----:R-:W-:-:S04]  /*0080*/  MOV R6, UR4 ;  /* 0x0000000400067c02 */ /* 0x001fc80008000f00 */
[----:B------:R-:W-:Y:S02]  /*0090*/  ISETP.GE.AND P0, PT, R6, 0x1, PT ;  /* 0x000000010600780c */ /* 0x000fe40003f06270 */
[----:B-1----:R-:W-:Y:S02]  /*00a0*/  LEA R20, R20, R18, 0x5 ;  /* 0x0000001214147211 */ /* 0x002fe400078e28ff */
[----:B---3--:R-:W-:-:S09]  /*00b0*/  LEA R21, R4, R19, 0x5 ;  /* 0x0000001304157211 */ /* 0x008fd200078e28ff */
[----:B--2---:R-:W-:Y:S05]  /*00c0*/  @!P0 BRA `(.L_x_0) ;  /* 0x0000000400c48947 */ /* 0x004fea0003800000 */
[----:B------:R-:W0:Y:S01]  /*00d0*/  S2UR UR6, SR_CgaCtaId ;  /* 0x00000000000679c3 */ /* 0x000e220000008800 */
[----:B------:R-:W-:Y:S01]  /*00e0*/  UMOV UR4, 0x400 ;  /* 0x0000040000047882 */ /* 0x000fe20000000000 */
[----:B------:R-:W-:Y:S01]  /*00f0*/  IADD3 R2, PT, PT, R6, 0x1f, RZ ;  /* 0x0000001f06027810 */ /* 0x000fe20007ffe0ff */
[----:B------:R-:W-:Y:S01]  /*0100*/  UIADD3 UR5, UPT, UPT, UR4, 0x1000, URZ ;  /* 0x0000100004057890 */ /* 0x000fe2000fffe0ff */
[-CC-:B------:R-:W-:Y:S01]  /*0110*/  IMAD R17, R18, R6.reuse, R19.reuse ;  /* 0x0000000612117224 */ /* 0x180fe200078e0213 */
[----:B------:R-:W-:Y:S01]  /*0120*/  MOV R23, RZ ;  /* 0x000000ff00177202 */ /* 0x000fe20000000f00 */
[----:B------:R-:W-:Y:S01]  /*0130*/  IMAD R7, R20, R6, R19 ;  /* 0x0000000614077224 */ /* 0x000fe200078e0213 */
[----:B------:R-:W-:Y:S01]  /*0140*/  SHF.R.U32.HI R2, RZ, 0x5, R2 ;  /* 0x00000005ff027819 */ /* 0x000fe20000011602 */
[----:B------:R-:W1:Y:S01]  /*0150*/  LDC R0, c[0x0][0x398] ;  /* 0x0000e600ff007b82 */ /* 0x000e620000000800 */
[----:B------:R-:W-:Y:S02]  /*0160*/  LEA R17, R4, R17, 0x5 ;  /* 0x0000001104117211 */ /* 0x000fe400078e28ff */
[----:B------:R-:W-:Y:S01]  /*0170*/  IADD3 R16, PT, PT, -R2, RZ, RZ ;  /* 0x000000ff02107210 */ /* 0x000fe20007ffe1ff */
[----:B0-----:R-:W-:-:S02]  /*0180*/  ULEA UR4, UR6, UR4, 0x18 ;  /* 0x0000000406047291 */ /* 0x001fc4000f8ec0ff */
[----:B------:R-:W-:-:S04]  /*0190*/  ULEA UR5, UR6, UR5, 0x18 ;  /* 0x0000000506057291 */ /* 0x000fc8000f8ec0ff */
[C---:B------:R-:W-:Y:S02]  /*01a0*/  LEA R5, R18.reuse, UR4, 0x7 ;  /* 0x0000000412057c11 */ /* 0x040fe4000f8e38ff */
[C---:B------:R-:W-:Y:S02]  /*01b0*/  LEA R3, R19.reuse, UR5, 0x2 ;  /* 0x0000000513037c11 */ /* 0x040fe4000f8e10ff */
[----:B------:R-:W-:Y:S02]  /*01c0*/  LEA R4, R19, R5, 0x2 ;  /* 0x0000000513047211 */ /* 0x000fe400078e10ff */
[----:B------:R-:W-:-:S07]  /*01d0*/  LEA R2, R18, R3, 0x7 ;  /* 0x0000000312027211 */ /* 0x000fce00078e38ff */
.L_x_1:
[----:B-1----:R-:W-:Y:S01]  /*01e0*/  MOV R6, R0 ;  /* 0x0000000000067202 */ /* 0x002fe20000000f00 */
[----:B------:R-:W-:Y:S01]  /*01f0*/  HFMA2 R27, -RZ, RZ, 0, 0 ;  /* 0x00000000ff1b7431 */ /* 0x000fe200000001ff */
[----:B------:R-:W-:Y:S02]  /*0200*/  VIMNMX.U32 R9, PT, PT, R20, R19, !PT ;  /* 0x0000001314097248 */ /* 0x000fe40007fe0000 */
[-C--:B------:R-:W-:Y:S02]  /*0210*/  ISETP.GE.U32.AND P0, PT, R18, R6.reuse, PT ;  /* 0x000000061200720c */ /* 0x080fe40003f06070 */
[-C--:B------:R-:W-:Y:S02]  /*0220*/  ISETP.GE.U32.AND P1, PT, R9, R6.reuse, PT ;  /* 0x000000060900720c */ /* 0x080fe40003f26070 */
[----:B------:R-:W-:Y:S02]  /*0230*/  ISETP.GE.OR P0, PT, R21, R6, P0 ;  /* 0x000000061500720c */ /* 0x000fe40000706670 */
[----:B------:R-:W-:-:S09]  /*0240*/  MOV R29, RZ ;  /* 0x000000ff001d7202 */ /* 0x000fd20000000f00 */
[----:B------:R-:W0:Y:S08]  /*0250*/  @!P1 LDC.64 R10, c[0x0][0x380] ;  /* 0x0000e000ff0a9b82 */ /* 0x000e300000000a00 */
[----:B------:R-:W1:Y:S01]  /*0260*/  @!P0 LDC.64 R8, c[0x0][0x388] ;  /* 0x0000e200ff088b82 */ /* 0x000e620000000a00 */
[----:B0-----:R-:W-:-:S05]  /*0270*/  @!P1 IMAD.WIDE.U32 R10, R7, 0x4, R10 ;  /* 0x00000004070a9825 */ /* 0x001fca00078e000a */
[----:B------:R-:W2:Y:S01]  /*0280*/  @!P1 LDG.E R27, desc[UR8][R10.64] ;  /* 0x000000080a1b9981 */ /* 0x000ea2000c1e1900 */
[----:B-1----:R-:W-:-:S05]  /*0290*/  @!P0 IMAD.WIDE.U32 R8, R17, 0x4, R8 ;  /* 0x0000000411088825 */ /* 0x002fca00078e0008 */
[----:B------:R-:W3:Y:S04]  /*02a0*/  @!P0 LDG.E R29, desc[UR8][R8.64] ;  /* 0x00000008081d8981 */ /* 0x000ee8000c1e1900 */
[----:B--2---:R-:W-:Y:S04]  /*02b0*/  STS [R4], R27 ;  /* 0x0000001b04007388 */ /* 0x004fe80000000800 */
[----:B---3--:R-:W-:Y:S01]  /*02c0*/  STS [R2], R29 ;  /* 0x0000001d02007388 */ /* 0x008fe20000000800 */
[----:B------:R-:W-:Y:S06]  /*02d0*/  BAR.SYNC.DEFER_BLOCKING 0x0 ;  /* 0x0000000000007b1d */ /* 0x000fec0000010000 */
[----:B------:R-:W-:Y:S04]  /*02e0*/  LDS R22, [R3] ;  /* 0x0000000003167984 */ /* 0x000fe80000000800 */
[----:B------:R-:W0:Y:S04]  /*02f0*/  LDS.128 R12, [R5] ;  /* 0x00000000050c7984 */ /* 0x000e280000000c00 */
[----:B------:R-:W1:Y:S04]  /*0300*/  LDS R26, [R3+0x80] ;  /* 0x00008000031a7984 */ /* 0x000e680000000800 */
[----:B------:R-:W2:Y:S04]  /*0310*/  LDS R25, [R3+0x100] ;  /* 0x0001000003197984 */ /* 0x000ea80000000800 */
[----:B------:R-:W3:Y:S04]  /*0320*/  LDS R24, [R3+0x180] ;  /* 0x0001800003187984 */ /* 0x000ee80000000800 */
[----:B------:R-:W-:Y:S01]  /*0330*/  LDS.128 R8, [R5+0x10] ;  /* 0x0000100005087984 */ /* 0x000fe20000000c00 */
[----:B0-----:R-:W-:-:S03]  /*0340*/  FFMA R12, R12, R22, R23 ;  /* 0x000000160c0c7223 */ /* 0x001fc60000000017 */
[----:B------:R-:W0:Y:S01]  /*0350*/  LDS R23, [R3+0x200] ;  /* 0x0002000003177984 */ /* 0x000e220000000800 */
[----:B-1----:R-:W-:-:S03]  /*0360*/  FFMA R12, R26, R13, R12 ;  /* 0x0000000d1a0c7223 */ /* 0x002fc6000000000c */
[----:B------:R-:W1:Y:S01]  /*0370*/  LDS R22, [R3+0x280] ;  /* 0x0002800003167984 */ /* 0x000e620000000800 */
[----:B--2---:R-:W-:-:S03]  /*0380*/  FFMA R13, R25, R14, R12 ;  /* 0x0000000e190d7223 */ /* 0x004fc6000000000c */
[----:B------:R-:W2:Y:S01]  /*0390*/  LDS R25, [R3+0x300] ;  /* 0x0003000003197984 */ /* 0x000ea20000000800 */
[----:B---3--:R-:W-:-:S03]  /*03a0*/  FFMA R13, R24, R15, R13 ;  /* 0x0000000f180d7223 */ /* 0x008fc6000000000d */
[----:B------:R-:W3:Y:S04]  /*03b0*/  LDS R24, [R3+0x380] ;  /* 0x0003800003187984 */ /* 0x000ee80000000800 */
[----:B------:R-:W-:Y:S01]  /*03c0*/  LDS R26, [R3+0xb80] ;  /* 0x000b8000031a7984 */ /* 0x000fe20000000800 */
[----:B0-----:R-:W-:-:S03]  /*03d0*/  FFMA R27, R8, R23, R13 ;  /* 0x00000017081b7223 */ /* 0x001fc6000000000d */
[----:B------:R-:W-:Y:S04]  /*03e0*/  LDS R23, [R3+0x400] ;  /* 0x0004000003177984 */ /* 0x000fe80000000800 */
[----:B------:R-:W0:Y:S01]  /*03f0*/  LDS.128 R12, [R5+0x20] ;  /* 0x00002000050c7984 */ /* 0x000e220000000c00 */
[----:B-1----:R-:W-:-:S03]  /*0400*/  FFMA R8, R22, R9, R27 ;  /* 0x0000000916087223 */ /* 0x002fc6000000001b */
[----:B------:R-:W1:Y:S01]  /*0410*/  LDS R22, [R3+0x480] ;  /* 0x0004800003167984 */ /* 0x000e620000000800 */
[----:B--2---:R-:W-:-:S03]  /*0420*/  FFMA R9, R25, R10, R8 ;  /* 0x0000000a19097223 */ /* 0x004fc60000000008 */
[----:B------:R-:W2:Y:S01]  /*0430*/  LDS R25, [R3+0x500] ;  /* 0x0005000003197984 */ /* 0x000ea20000000800 */
[----:B---3--:R-:W-:-:S03]  /*0440*/  FFMA R9, R24, R11, R9 ;  /* 0x0000000b18097223 */ /* 0x008fc60000000009 */
[----:B------:R-:W3:Y:S01]  /*0450*/  LDS R24, [R3+0x580] ;  /* 0x0005800003187984 */ /* 0x000ee20000000800 */
        /* <DEDUP_REMOVED lines=26> */
[----:B------:R-:W-:Y:S04]  /*0600*/  LDS R27, [R3+0xc00] ;  /* 0x000c0000031b7984 */ /* 0x000fe80000000800 */
[----:B------:R-:W-:Y:S01]  /*0610*/  LDS R24, [R3+0xc80] ;  /* 0x000c800003187984 */ /* 0x000fe20000000800 */
[----:B0-----:R-:W-:-:S03]  /*0620*/  FFMA R23, R8, R23, R13 ;  /* 0x0000001708177223 */ /* 0x001fc6000000000d */
[----:B------:R-:W0:Y:S01]  /*0630*/  LDS.128 R12, [R5+0x60] ;  /* 0x00006000050c7984 */ /* 0x000e220000000c00 */
[----:B-1----:R-:W-:-:S03]  /*0640*/  FFMA R22, R22, R9, R23 ;  /* 0x0000000916167223 */ /* 0x002fc60000000017 */
[----:B------:R-:W1:Y:S01]  /*0650*/  LDS R23, [R3+0xd00] ;  /* 0x000d000003177984 */ /* 0x000e620000000800 */
[----:B--2---:R-:W-:-:S03]  /*0660*/  FFMA R25, R25, R10, R22 ;  /* 0x0000000a19197223 */ /* 0x004fc60000000016 */
[----:B------:R-:W2:Y:S01]  /*0670*/  LDS R22, [R3+0xd80] ;  /* 0x000d800003167984 */ /* 0x000ea20000000800 */
[----:B------:R-:W-:-:S03]  /*0680*/  FFMA R11, R26, R11, R25 ;  /* 0x0000000b1a0b7223 */ /* 0x000fc60000000019 */
[----:B------:R-:W-:Y:S01]  /*0690*/  LDS R25, [R3+0xe00] ;  /* 0x000e000003197984 */ /* 0x000fe20000000800 */
[----:B0-----:R-:W-:-:S03]  /*06a0*/  FFMA R27, R12, R27, R11 ;  /* 0x0000001b0c1b7223 */ /* 0x001fc6000000000b */
[----:B------:R-:W0:Y:S01]  /*06b0*/  LDS.128 R8, [R5+0x70] ;  /* 0x0000700005087984 */ /* 0x000e220000000c00 */
[----:B------:R-:W-:-:S03]  /*06c0*/  FFMA R24, R24, R13, R27 ;  /* 0x0000000d18187223 */ /* 0x000fc6000000001b */
[----:B------:R-:W3:Y:S04]  /*06d0*/  LDS R27, [R3+0xe80] ;  /* 0x000e8000031b7984 */ /* 0x000ee80000000800 */
[----:B------:R-:W4:Y:S04]  /*06e0*/  LDS R13, [R3+0xf00] ;  /* 0x000f0000030d7984 */ /* 0x000f280000000800 */
[----:B------:R-:W5:Y:S01]  /*06f0*/  LDS R12, [R3+0xf80] ;  /* 0x000f8000030c7984 */ /* 0x000f620000000800 */
[----:B-1----:R-:W-:Y:S01]  /*0700*/  FFMA R23, R23, R14, R24 ;  /* 0x0000000e17177223 */ /* 0x002fe20000000018 */
[----:B------:R-:W-:-:S03]  /*0710*/  IADD3 R16, PT, PT, R16, 0x1, RZ ;  /* 0x0000000110107810 */ /* 0x000fc60007ffe0ff */
[----:B--2---:R-:W-:Y:S01]  /*0720*/  FFMA R15, R22, R15, R23 ;  /* 0x0000000f160f7223 */ /* 0x004fe20000000017 */
[----:B------:R-:W-:Y:S01]  /*0730*/  BAR.SYNC.DEFER_BLOCKING 0x0 ;  /* 0x0000000000007b1d */ /* 0x000fe20000010000 */
[----:B------:R-:W-:Y:S02]  /*0740*/  ISETP.NE.AND P0, PT, R16, RZ, PT ;  /* 0x000000ff1000720c */ /* 0x000fe40003f05270 */
[----:B------:R-:W-:Y:S02]  /*0750*/  IADD3 R19, PT, PT, R19, 0x20, RZ ;  /* 0x0000002013137810 */ /* 0x000fe40007ffe0ff */
[----:B------:R-:W-:Y:S02]  /*0760*/  IADD3 R18, PT, PT, R18, 0x20, RZ ;  /* 0x0000002012127810 */ /* 0x000fe40007ffe0ff */
[----:B------:R-:W-:Y:S02]  /*0770*/  IADD3 R7, PT, PT, R7, 0x20, RZ ;  /* 0x0000002007077810 */ /* 0x000fe40007ffe0ff */
[----:B------:R-:W-:Y:S01]  /*0780*/  LEA R17, R6, R17, 0x5 ;  /* 0x0000001106117211 */ /* 0x000fe200078e28ff */
[----:B0-----:R-:W-:-:S04]  /*0790*/  FFMA R8, R8, R25, R15 ;  /* 0x0000001908087223 */ /* 0x001fc8000000000f */
[----:B---3--:R-:W-:-:S04]  /*07a0*/  FFMA R8, R27, R9, R8 ;  /* 0x000000091b087223 */ /* 0x008fc80000000008 */
[----:B----4-:R-:W-:-:S04]  /*07b0*/  FFMA R13, R13, R10, R8 ;  /* 0x0000000a0d0d7223 */ /* 0x010fc80000000008 */
[----:B-----5:R-:W-:Y:S01]  /*07c0*/  FFMA R23, R12, R11, R13 ;  /* 0x0000000b0c177223 */ /* 0x020fe2000000000d */
[----:B------:R-:W-:Y:S06]  /*07d0*/  @P0 BRA `(.L_x_1) ;  /* 0xfffffff800800947 */ /* 0x000fec000383ffff */
.L_x_0:
[----:B------:R-:W-:-:S04]  /*07e0*/  VIMNMX R3, PT, PT, R20, R21, !PT ;  /* 0x0000001514037248 */ /* 0x000fc80007fe0100 */
[----:B------:R-:W-:-:S13]  /*07f0*/  ISETP.GE.AND P0, PT, R3, R6, PT ;  /* 0x000000060300720c */ /* 0x000fda0003f06270 */
[----:B------:R-:W-:Y:S05]  /*0800*/  @P0 EXIT ;  /* 0x000000000000094d */ /* 0x000fea0003800000 */
[----:B------:R-:W0:Y:S01]  /*0810*/  LDC.64 R2, c[0x0][0x390] ;  /* 0x0000e400ff027b82 */ /* 0x000e220000000a00 */
[----:B------:R-:W-:-:S04]  /*0820*/  IMAD R21, R20, R6, R21 ;  /* 0x0000000614157224 */ /* 0x000fc800078e0215 */
[----:B0-----:R-:W-:-:S05]  /*0830*/  IMAD.WIDE R2, R21, 0x4, R2 ;  /* 0x0000000415027825 */ /* 0x001fca00078e0202 */
[----:B------:R-:W-:Y:S01]  /*0840*/  STG.E desc[UR8][R2.64], R23 ;  /* 0x0000001702007986 */ /* 0x000fe2000c101908 */
[----:B------:R-:W-:Y:S05]  /*0850*/  EXIT ;  /* 0x000000000000794d */ /* 0x000fea0003800000 */
.L_x_2:
[----:B------:R-:W-:-:S00]  /*0860*/  BRA `(.L_x_2) ;  /* 0xfffffffc00fc7947 */ /* 0x000fc0000383ffff */
[----:B------:R-:W-:-:S00]  /*0870*/  NOP ;  /* 0x0000000000007918 */ /* 0x000fc00000000000 */
        /* <DEDUP_REMOVED lines=8> */
.L_x_6:


//--------------------- .text._Z30transposeSharedNoBankConflictsPfS_ii --------------------------
	.section	.text._Z30transposeSharedNoBankConflictsPfS_ii,"ax",@progbits
	.align	128
        .global         _Z30transposeSharedNoBankConflictsPfS_ii
        .type           _Z30transposeSharedNoBankConflictsPfS_ii,@function
        .size           _Z30transposeSharedNoBankConflictsPfS_ii,(.L_x_7 - _Z30transposeSharedNoBankConflictsPfS_ii)
        .other          _Z30transposeSharedNoBankConflictsPfS_ii,@"STO_CUDA_ENTRY STV_DEFAULT"
_Z30transposeSharedNoBankConflictsPfS_ii:
.text._Z30transposeSharedNoBankConflictsPfS_ii:
[----:B------:R-:W-:Y:S01]  /*0000*/  LDC R1, c[0x0][0x37c] ;  /* 0x0000df00ff017b82 */ /* 0x000fe20000000800 */
[----:B------:R-:W0:Y:S01]  /*0010*/  S2R R8, SR_TID.Y ;  /* 0x0000000000087919 */ /* 0x000e220000002200 */
[----:B------:R-:W1:Y:S01]  /*0020*/  LDCU.64 UR6, c[0x0][0x390] ;  /* 0x00007200ff0677ac */ /* 0x000e620008000a00 */
[----:B------:R-:W0:Y:S01]  /*0030*/  S2R R9, SR_CTAID.Y ;  /* 0x0000000000097919 */ /* 0x000e220000002600 */
[----:B------:R-:W2:Y:S01]  /*0040*/  LDCU.64 UR4, c[0x0][0x358] ;  /* 0x00006b00ff0477ac */ /* 0x000ea20008000a00 */
[----:B------:R-:W3:Y:S01]  /*0050*/  S2R R7, SR_CTAID.X ;  /* 0x0000000000077919 */ /* 0x000ee20000002500 */
[----:B------:R-:W3:Y:S01]  /*0060*/  S2R R6, SR_TID.X ;  /* 0x0000000000067919 */ /* 0x000ee20000002100 */
[----:B0-----:R-:W-:-:S05]  /*0070*/  IMAD R5, R9, 0x20, R8 ;  /* 0x0000002009057824 */ /* 0x001fca00078e0208 */
[----:B-1----:R-:W-:Y:S01]  /*0080*/  ISETP.GE.AND P0, PT, R5, UR7, PT ;  /* 0x0000000705007c0c */ /* 0x002fe2000bf06270 */
[----:B---3--:R-:W-:-:S05]  /*0090*/  IMAD R0, R7, 0x20, R6 ;  /* 0x0000002007007824 */ /* 0x008fca00078e0206 */
[----:B------:R-:W-:-:S13]  /*00a0*/  ISETP.GE.OR P0, PT, R0, UR6, P0 ;  /* 0x0000000600007c0c */ /* 0x000fda0008706670 */
[----:B------:R-:W0:Y:S01]  /*00b0*/  @!P0 LDC.64 R2, c[0x0][0x380] ;  /* 0x0000e000ff028b82 */ /* 0x000e220000000a00 */
[----:B------:R-:W-:-:S04]  /*00c0*/  @!P0 IMAD R5, R5, UR6, R0 ;  /* 0x0000000605058c24 */ /* 0x000fc8000f8e0200 */
[----:B0-----:R-:W-:-:S06]  /*00d0*/  @!P0 IMAD.WIDE R2, R5, 0x4, R2 ;  /* 0x0000000405028825 */ /* 0x001fcc00078e0202 */
[----:B--2---:R-:W2:Y:S01]  /*00e0*/  @!P0 LDG.E R2, desc[UR4][R2.64] ;  /* 0x0000000402028981 */ /* 0x004ea2000c1e1900 */
[----:B------:R-:W-:Y:S01]  /*00f0*/  @!P0 MOV R0, 0x400 ;  /* 0x0000040000008802 */ /* 0x000fe20000000f00 */
[----:B------:R-:W-:Y:S01]  /*0100*/  IMAD R7, R7, 0x20, R8 ;  /* 0x0000002007077824 */ /* 0x000fe200078e0208 */
[----:B------:R-:W-:Y:S01]  /*0110*/  LEA R4, R9, R6, 0x5 ;  /* 0x0000000609047211 */ /* 0x000fe200078e28ff */
[----:B------:R-:W0:Y:S03]  /*0120*/  @!P0 S2R R5, SR_CgaCtaId ;  /* 0x0000000000058919 */ /* 0x000e260000008800 */
[----:B------:R-:W-:-:S04]  /*0130*/  ISETP.GE.AND P1, PT, R4, UR7, PT ;  /* 0x0000000704007c0c */ /* 0x000fc8000bf26270 */
[----:B------:R-:W-:Y:S02]  /*0140*/  ISETP.GE.OR P1, PT, R7, UR6, P1 ;  /* 0x0000000607007c0c */ /* 0x000fe40008f26670 */
[----:B0-----:R-:W-:-:S05]  /*0150*/  @!P0 LEA R0, R5, R0, 0x18 ;  /* 0x0000000005008211 */ /* 0x001fca00078ec0ff */
[----:B------:R-:W-:-:S05]  /*0160*/  @!P0 IMAD R0, R8, 0x84, R0 ;  /* 0x0000008408008824 */ /* 0x000fca00078e0200 */
[----:B------:R-:W-:-:S05]  /*0170*/  @!P0 LEA R5, R6, R0, 0x2 ;  /* 0x0000000006058211 */ /* 0x000fca00078e10ff */
[----:B--2---:R0:W-:Y:S01]  /*0180*/  @!P0 STS [R5], R2 ;  /* 0x0000000205008388 */ /* 0x0041e20000000800 */
[----:B------:R-:W-:Y:S06]  /*0190*/  BAR.SYNC.DEFER_BLOCKING 0x0 ;  /* 0x0000000000007b1d */ /* 0x000fec0000010000 */
[----:B------:R-:W-:Y:S05]  /*01a0*/  @P1 EXIT ;  /* 0x000000000000194d */ /* 0x000fea0003800000 */
[----:B------:R-:W1:Y:S01]  /*01b0*/  S2R R3, SR_CgaCtaId ;  /* 0x0000000000037919 */ /* 0x000e620000008800 */
[----:B------:R-:W-:Y:S01]  /*01c0*/  MOV R0, 0x400 ;  /* 0x0000040000007802 */ /* 0x000fe20000000f00 */
[----:B------:R-:W-:-:S03]  /*01d0*/  IMAD R7, R7, UR7, R4 ;  /* 0x0000000707077c24 */ /* 0x000fc6000f8e0204 */
[----:B-1----:R-:W-:-:S05]  /*01e0*/  LEA R3, R3, R0, 0x18 ;  /* 0x0000000003037211 */ /* 0x002fca00078ec0ff */
[----:B------:R-:W-:Y:S02]  /*01f0*/  IMAD R0, R6, 0x84, R3 ;  /* 0x0000008406007824 */ /* 0x000fe400078e0203 */
[----:B0-----:R-:W0:Y:S02]  /*0200*/  LDC.64 R2, c[0x0][0x388] ;  /* 0x0000e200ff027b82 */ /* 0x001e240000000a00 */
[----:B------:R-:W-:-:S05]  /*0210*/  IMAD R0, R8, 0x4, R0 ;  /* 0x0000000408007824 */ /* 0x000fca00078e0200 */
[----:B------:R-:W1:Y:S01]  /*0220*/  LDS R5, [R0] ;  /* 0x0000000000057984 */ /* 0x000e620000000800 */
[----:B0-----:R-:W-:-:S05]  /*0230*/  IMAD.WIDE R2, R7, 0x4, R2 ;  /* 0x0000000407027825 */ /* 0x001fca00078e0202 */
[----:B-1----:R-:W-:Y:S01]  /*0240*/  STG.E desc[UR4][R2.64], R5 ;  /* 0x0000000502007986 */ /* 0x002fe2000c101904 */
[----:B------:R-:W-:Y:S05]  /*0250*/  EXIT ;  /* 0x000000000000794d */ /* 0x000fea0003800000 */
.L_x_3:
        /* <DEDUP_REMOVED lines=10> */
.L_x_7:


//--------------------- .text._Z15transposeSharedPfS_ii --------------------------
	.section	.text._Z15transposeSharedPfS_ii,"ax",@progbits
	.align	128
        .global         _Z15transposeSharedPfS_ii
        .type           _Z15transposeSharedPfS_ii,@function
        .size           _Z15transposeSharedPfS_ii,(.L_x_8 - _Z15transposeSharedPfS_ii)
        .other          _Z15transposeSharedPfS_ii,@"STO_CUDA_ENTRY STV_DEFAULT"
_Z15transposeSharedPfS_ii:
.text._Z15transposeSharedPfS_ii:
        /* <DEDUP_REMOVED lines=21> */
[----:B0-----:R-:W-:-:S04]  /*0150*/  @!P0 LEA R0, R5, R0, 0x18 ;  /* 0x0000000005008211 */ /* 0x001fc800078ec0ff */
[----:B------:R-:W-:-:S05]  /*0160*/  @!P0 LEA R0, R8, R0, 0x7 ;  /* 0x0000000008008211 */ /* 0x000fca00078e38ff */
[----:B------:R-:W-:-:S05]  /*0170*/  @!P0 IMAD R5, R6, 0x4, R0 ;  /* 0x0000000406058824 */ /* 0x000fca00078e0200 */
[----:B--2---:R0:W-:Y:S01]  /*0180*/  @!P0 STS [R5], R2 ;  /* 0x0000000205008388 */ /* 0x0041e20000000800 */
[----:B------:R-:W-:Y:S06]  /*0190*/  BAR.SYNC.DEFER_BLOCKING 0x0 ;  /* 0x0000000000007b1d */ /* 0x000fec0000010000 */
[----:B------:R-:W-:Y:S05]  /*01a0*/  @P1 EXIT ;  /* 0x000000000000194d */ /* 0x000fea0003800000 */
[----:B------:R-:W1:Y:S01]  /*01b0*/  S2UR UR5, SR_CgaCtaId ;  /* 0x00000000000579c3 */ /* 0x000e620000008800 */
[----:B------:R-:W-:Y:S01]  /*01c0*/  UMOV UR4, 0x400 ;  /* 0x0000040000047882 */ /* 0x000fe20000000000 */
[----:B------:R-:W-:-:S06]  /*01d0*/  IMAD R7, R7, UR9, R4 ;  /* 0x0000000907077c24 */ /* 0x000fcc000f8e0204 */
[----:B0-----:R-:W0:Y:S01]  /*01e0*/  LDC.64 R2, c[0x0][0x388] ;  /* 0x0000e200ff027b82 */ /* 0x001e220000000a00 */
[----:B-1----:R-:W-:-:S06]  /*01f0*/  ULEA UR4, UR5, UR4, 0x18 ;  /* 0x0000000405047291 */ /* 0x002fcc000f8ec0ff */
[----:B------:R-:W-:Y:S01]  /*0200*/  LEA R0, R6, UR4, 0x7 ;  /* 0x0000000406007c11 */ /* 0x000fe2000f8e38ff */
[----:B0-----:R-:W-:-:S03]  /*0210*/  IMAD.WIDE R2, R7, 0x4, R2 ;  /* 0x0000000407027825 */ /* 0x001fc600078e0202 */
[----:B------:R-:W-:-:S05]  /*0220*/  LEA R0, R8, R0, 0x2 ;  /* 0x0000000008007211 */ /* 0x000fca00078e10ff */
[----:B------:R-:W0:Y:S04]  /*0230*/  LDS R5, [R0] ;  /* 0x0000000000057984 */ /* 0x000e280000000800 */
[----:B0-----:R-:W-:Y:S01]  /*0240*/  STG.E desc[UR6][R2.64], R5 ;  /* 0x0000000502007986 */ /* 0x001fe2000c101906 */
[----:B------:R-:W-:Y:S05]  /*0250*/  EXIT ;  /* 0x000000000000794d */ /* 0x000fea0003800000 */
.L_x_4:
        /* <DEDUP_REMOVED lines=10> */
.L_x_8:


//--------------------- .text._Z14transposeNaivePfS_ii --------------------------
	.section	.text._Z14transposeNaivePfS_ii,"ax",@progbits
	.align	128
        .global         _Z14transposeNaivePfS_ii
        .type           _Z14transposeNaivePfS_ii,@function
        .size           _Z14transposeNaivePfS_ii,(.L_x_9 - _Z14transposeNaivePfS_ii)
        .other          _Z14transposeNaivePfS_ii,@"STO_CUDA_ENTRY STV_DEFAULT"
_Z14transposeNaivePfS_ii:
.text._Z14transposeNaivePfS_ii:
[----:B------:R-:W-:Y:S01]  /*0000*/  LDC R1, c[0x0][0x37c] ;  /* 0x0000df00ff017b82 */ /* 0x000fe20000000800 */
[----:B------:R-:W0:Y:S07]  /*0010*/  S2R R2, SR_TID.Y ;  /* 0x0000000000027919 */ /* 0x000e2e0000002200 */
[----:B------:R-:W1:Y:S01]  /*0020*/  LDC R0, c[0x0][0x360] ;  /* 0x0000d800ff007b82 */ /* 0x000e620000000800 */
[----:B------:R-:W2:Y:S01]  /*0030*/  LDCU.64 UR6, c[0x0][0x390] ;  /* 0x00007200ff0677ac */ /* 0x000ea20008000a00 */
[----:B------:R-:W1:Y:S06]  /*0040*/  S2R R3, SR_TID.X ;  /* 0x0000000000037919 */ /* 0x000e6c0000002100 */
[----:B------:R-:W0:Y:S08]  /*0050*/  S2UR UR5, SR_CTAID.Y ;  /* 0x00000000000579c3 */ /* 0x000e300000002600 */
[----:B------:R-:W0:Y:S08]  /*0060*/  LDC R7, c[0x0][0x364] ;  /* 0x0000d900ff077b82 */ /* 0x000e300000000800 */
[----:B------:R-:W1:Y:S01]  /*0070*/  S2UR UR4, SR_CTAID.X ;  /* 0x00000000000479c3 */ /* 0x000e620000002500 */
[----:B0-----:R-:W-:-:S05]  /*0080*/  IMAD R7, R7, UR5, R2 ;  /* 0x0000000507077c24 */ /* 0x001fca000f8e0202 */
[----:B--2---:R-:W-:Y:S01]  /*0090*/  ISETP.GE.AND P0, PT, R7, UR7, PT ;  /* 0x0000000707007c0c */ /* 0x004fe2000bf06270 */
[----:B-1----:R-:W-:-:S05]  /*00a0*/  IMAD R0, R0, UR4, R3 ;  /* 0x0000000400007c24 */ /* 0x002fca000f8e0203 */
[----:B------:R-:W-:-:S13]  /*00b0*/  ISETP.GE.OR P0, PT, R0, UR6, P0 ;  /* 0x0000000600007c0c */ /* 0x000fda0008706670 */
[----:B------:R-:W-:Y:S05]  /*00c0*/  @P0 EXIT ;  /* 0x000000000000094d */ /* 0x000fea0003800000 */
[----:B------:R-:W0:Y:S01]  /*00d0*/  LDC.64 R2, c[0x0][0x380] ;  /* 0x0000e000ff027b82 */ /* 0x000e220000000a00 */
[----:B------:R-:W1:Y:S01]  /*00e0*/  LDCU.64 UR4, c[0x0][0x358] ;  /* 0x00006b00ff0477ac */ /* 0x000e620008000a00 */
[----:B------:R-:W-:-:S04]  /*00f0*/  IMAD R5, R7, UR6, R0 ;  /* 0x0000000607057c24 */ /* 0x000fc8000f8e0200 */
[----:B0-----:R-:W-:Y:S02]  /*0100*/  IMAD.WIDE R2, R5, 0x4, R2 ;  /* 0x0000000405027825 */ /* 0x001fe400078e0202 */
[----:B------:R-:W0:Y:S04]  /*0110*/  LDC.64 R4, c[0x0][0x388] ;  /* 0x0000e200ff047b82 */ /* 0x000e280000000a00 */
[----:B-1----:R-:W2:Y:S01]  /*0120*/  LDG.E R3, desc[UR4][R2.64] ;  /* 0x0000000402037981 */ /* 0x002ea2000c1e1900 */
[----:B------:R-:W-:-:S04]  /*0130*/  IMAD R7, R0, UR7, R7 ;  /* 0x0000000700077c24 */ /* 0x000fc8000f8e0207 */
[----:B0-----:R-:W-:-:S05]  /*0140*/  IMAD.WIDE R4, R7, 0x4, R4 ;  /* 0x0000000407047825 */ /* 0x001fca00078e0204 */
[----:B--2---:R-:W-:Y:S01]  /*0150*/  STG.E desc[UR4][R4.64], R3 ;  /* 0x0000000304007986 */ /* 0x004fe2000c101904 */
[----:B------:R-:W-:Y:S05]  /*0160*/  EXIT ;  /* 0x000000000000794d */ /* 0x000fea0003800000 */
.L_x_5:
        /* <DEDUP_REMOVED lines=9> */
.L_x_9:


//--------------------- .nv.shared._Z15matrixMulSharedPfS_S_i --------------------------
	.section	.nv.shared._Z15matrixMulSharedPfS_S_i,"aw",@nobits
	.sectionflags	@""
	.align	4
.nv.shared._Z15matrixMulSharedPfS_S_i:
	.zero		9216


//--------------------- .nv.shared.reserved.0     --------------------------
	.section	.nv.shared.reserved.0,"aw",@nobits
	.weak		__nv_reservedSMEM_offset_0_alias
	.size		__nv_reservedSMEM_offset_0_alias, 0, 64
	.other		__nv_reservedSMEM_offset_0_alias,@"STO_CUDA_RESERVED_SHARED STV_DEFAULT"
__nv_reservedSMEM_offset_0_alias:
	.zero		0
	.zero		64


//--------------------- .nv.shared._Z30transposeSharedNoBankConflictsPfS_ii --------------------------
	.section	.nv.shared._Z30transposeSharedNoBankConflictsPfS_ii,"aw",@nobits
	.sectionflags	@""
	.align	4
.nv.shared._Z30transposeSharedNoBankConflictsPfS_ii:
	.zero		5248


//--------------------- .nv.shared._Z15transposeSharedPfS_ii --------------------------
	.section	.nv.shared._Z15transposeSharedPfS_ii,"aw",@nobits
	.sectionflags	@""
	.align	4
.nv.shared._Z15transposeSharedPfS_ii:
	.zero		5120


//--------------------- .nv.constant0._Z15matrixMulSharedPfS_S_i --------------------------
	.section	.nv.constant0._Z15matrixMulSharedPfS_S_i,"a",@progbits
	.sectionflags	@""
	.align	4
.nv.constant0._Z15matrixMulSharedPfS_S_i:
	.zero		924


//--------------------- .nv.constant0._Z30transposeSharedNoBankConflictsPfS_ii --------------------------
	.section	.nv.constant0._Z30transposeSharedNoBankConflictsPfS_ii,"a",@progbits
	.sectionflags	@""
	.align	4
.nv.constant0._Z30transposeSharedNoBankConflictsPfS_ii:
	.zero		920


//--------------------- .nv.constant0._Z15transposeSharedPfS_ii --------------------------
	.section	.nv.constant0._Z15transposeSharedPfS_ii,"a",@progbits
	.sectionflags	@""
	.align	4
.nv.constant0._Z15transposeSharedPfS_ii:
	.zero		920


//--------------------- .nv.constant0._Z14transposeNaivePfS_ii --------------------------
	.section	.nv.constant0._Z14transposeNaivePfS_ii,"a",@progbits
	.sectionflags	@""
	.align	4
.nv.constant0._Z14transposeNaivePfS_ii:
	.zero		920


//--------------------- SYMBOLS --------------------------

	.type		.nv.reservedSmem.offset0,@object
	.size		.nv.reservedSmem.offset0,0x4
	.type		.nv.reservedSmem.cap,@object
	.size		.nv.reservedSmem.cap,0x4
